//
// Generated by NVIDIA NVVM Compiler
//
// Compiler Build ID: CL-36424714
// Cuda compilation tools, release 13.0, V13.0.88
// Based on NVVM 20.0.0
//

.version 9.0
.target sm_100
.address_size 64

	// .globl	_Z4vaddPiS_S_i
.extern .func  (.param .b32 func_retval0) vprintf
(
	.param .b64 vprintf_param_0,
	.param .b64 vprintf_param_1
)
;
.global .align 1 .b8 $str[4] = {37, 100, 10};

.visible .entry _Z4vaddPiS_S_i(
	.param .u64 .ptr .align 1 _Z4vaddPiS_S_i_param_0,
	.param .u64 .ptr .align 1 _Z4vaddPiS_S_i_param_1,
	.param .u64 .ptr .align 1 _Z4vaddPiS_S_i_param_2,
	.param .u32 _Z4vaddPiS_S_i_param_3
)
{
	.local .align 8 .b8 	__local_depot0[8];
	.reg .b64 	%SP;
	.reg .b64 	%SPL;
	.reg .pred 	%p<2>;
	.reg .b32 	%r<11>;
	.reg .b64 	%rd<15>;

	mov.u64 	%SPL, __local_depot0;
	cvta.local.u64 	%SP, %SPL;
	ld.param.u64 	%rd1, [_Z4vaddPiS_S_i_param_0];
	ld.param.u64 	%rd2, [_Z4vaddPiS_S_i_param_1];
	ld.param.u64 	%rd3, [_Z4vaddPiS_S_i_param_2];
	ld.param.u32 	%r2, [_Z4vaddPiS_S_i_param_3];
	add.u64 	%rd4, %SP, 0;
	add.u64 	%rd5, %SPL, 0;
	mov.u32 	%r3, %ctaid.x;
	mov.u32 	%r4, %ntid.x;
	mov.u32 	%r5, %tid.x;
	mad.lo.s32 	%r1, %r3, %r4, %r5;
	st.local.u32 	[%rd5], %r1;
	mov.u64 	%rd6, $str;
	cvta.global.u64 	%rd7, %rd6;
	{ // callseq 0, 0
	.param .b64 param0;
	st.param.b64 	[param0], %rd7;
	.param .b64 param1;
	st.param.b64 	[param1], %rd4;
	.param .b32 retval0;
	call.uni (retval0), 
	vprintf, 
	(
	param0, 
	param1
	);
	ld.param.b32 	%r6, [retval0];
	} // callseq 0
	setp.ge.s32 	%p1, %r1, %r2;
	@%p1 bra 	$L__BB0_2;
	cvta.to.global.u64 	%rd8, %rd1;
	cvta.to.global.u64 	%rd9, %rd2;
	cvta.to.global.u64 	%rd10, %rd3;
	mul.wide.s32 	%rd11, %r1, 4;
	add.s64 	%rd12, %rd8, %rd11;
	ld.global.u32 	%r8, [%rd12];
	add.s64 	%rd13, %rd9, %rd11;
	ld.global.u32 	%r9, [%rd13];
	add.s32 	%r10, %r9, %r8;
	add.s64 	%rd14, %rd10, %rd11;
	st.global.u32 	[%rd14], %r10;
$L__BB0_2:
	ret;

}


// ===== COMPILED SASS (sm_100) =====

	.target	sm_100

	.elftype	@"ET_EXEC"


//--------------------- .note.nv.tkinfo           --------------------------
	.section	.note.nv.tkinfo,"",@"SHT_NOTE"
	.sectionflags	@"SHF_NOTE_NV_TKINFO"
	.tkinfo
        /*0018*/ 	.word	0x00000002
        /*0030*/ 	.string	""
        /*0030*/ 	.string	"ptxas"
        /*0030*/ 	.string	"Cuda compilation tools, release 13.0, V13.0.88"
        /*0030*/ 	.string	"Build cuda_13.0.r13.0/compiler.36424714_0"
        /*0030*/ 	.string	"-arch sm_100 -m 64 "



//--------------------- .note.nv.cuinfo           --------------------------
	.section	.note.nv.cuinfo,"",@"SHT_NOTE"
	.sectionflags	@"SHF_NOTE_NV_CUINFO"
        /*0018*/ 	.short	0x0002
        /*001a*/ 	.short	0x0064
        /*001c*/ 	.short	0x0082
	.zero		2


//--------------------- .nv.info                  --------------------------
	.section	.nv.info,"",@"SHT_CUDA_INFO"
	.align	4


	//----- nvinfo : EIATTR_REGCOUNT
	.align		4
        /*0000*/ 	.byte	0x04, 0x2f
        /*0002*/ 	.short	(.L_2 - .L_1)
	.align		4
.L_1:
        /*0004*/ 	.word	index@(_Z4vaddPiS_S_i)
        /*0008*/ 	.word	0x00000018


	//----- nvinfo : EIATTR_FRAME_SIZE
	.align		4
.L_2:
        /*000c*/ 	.byte	0x04, 0x11
        /*000e*/ 	.short	(.L_4 - .L_3)
	.align		4
.L_3:
        /*0010*/ 	.word	index@(_Z4vaddPiS_S_i)
        /*0014*/ 	.word	0x00000008


	//----- nvinfo : EIATTR_MIN_STACK_SIZE
	.align		4
.L_4:
        /*0018*/ 	.byte	0x04, 0x12
        /*001a*/ 	.short	(.L_6 - .L_5)
	.align		4
.L_5:
        /*001c*/ 	.word	index@(_Z4vaddPiS_S_i)
        /*0020*/ 	.word	0x00000008
.L_6:


//--------------------- .nv.compat                --------------------------
	.section	.nv.compat,"",@"SHT_CUDA_COMPAT_INFO"
	.align	4
        /*0000*/ 	.byte	0x02, 0x09, 0x00, 0x00, 0x02, 0x02, 0x01, 0x00, 0x02, 0x05, 0x05, 0x00, 0x03, 0x07, 0x01, 0x01
        /*0010*/ 	.byte	0x02, 0x03, 0x00, 0x00, 0x02, 0x06, 0x01, 0x00, 0x04, 0x0b, 0x08, 0x00, 0x09, 0x00, 0x00, 0x00
        /*0020*/ 	.byte	0x00, 0x00, 0x00, 0x00


//--------------------- .nv.info._Z4vaddPiS_S_i   --------------------------
	.section	.nv.info._Z4vaddPiS_S_i,"",@"SHT_CUDA_INFO"
	.sectionflags	@""
	.align	4


	//----- nvinfo : EIATTR_CUDA_API_VERSION
	.align		4
        /*0000*/ 	.byte	0x04, 0x37
        /*0002*/ 	.short	(.L_8 - .L_7)
.L_7:
        /*0004*/ 	.word	0x00000082


	//----- nvinfo : EIATTR_KPARAM_INFO
	.align		4
.L_8:
        /*0008*/ 	.byte	0x04, 0x17
        /*000a*/ 	.short	(.L_10 - .L_9)
.L_9:
        /*000c*/ 	.word	0x00000000
        /*0010*/ 	.short	0x0003
        /*0012*/ 	.short	0x0018
        /*0014*/ 	.byte	0x00, 0xf0, 0x11, 0x00


	//----- nvinfo : EIATTR_KPARAM_INFO
	.align		4
.L_10:
        /*0018*/ 	.byte	0x04, 0x17
        /*001a*/ 	.short	(.L_12 - .L_11)
.L_11:
        /*001c*/ 	.word	0x00000000
        /*0020*/ 	.short	0x0002
        /*0022*/ 	.short	0x0010
        /*0024*/ 	.byte	0x00, 0xf5, 0x21, 0x00


	//----- nvinfo : EIATTR_KPARAM_INFO
	.align		4
.L_12:
        /*0028*/ 	.byte	0x04, 0x17
        /*002a*/ 	.short	(.L_14 - .L_13)
.L_13:
        /*002c*/ 	.word	0x00000000
        /*0030*/ 	.short	0x0001
        /*0032*/ 	.short	0x0008
        /*0034*/ 	.byte	0x00, 0xf5, 0x21, 0x00


	//----- nvinfo : EIATTR_KPARAM_INFO
	.align		4
.L_14:
        /*0038*/ 	.byte	0x04, 0x17
        /*003a*/ 	.short	(.L_16 - .L_15)
.L_15:
        /*003c*/ 	.word	0x00000000
        /*0040*/ 	.short	0x0000
        /*0042*/ 	.short	0x0000
        /*0044*/ 	.byte	0x00, 0xf5, 0x21, 0x00


	//----- nvinfo : EIATTR_SPARSE_MMA_MASK
	.align		4
.L_16:
        /*0048*/ 	.byte	0x03, 0x50
        /*004a*/ 	.short	0x0000


	//----- nvinfo : EIATTR_MAXREG_COUNT
	.align		4
        /*004c*/ 	.byte	0x03, 0x1b
        /*004e*/ 	.short	0x00ff


	//----- nvinfo : EIATTR_EXTERNS
	.align		4
        /*0050*/ 	.byte	0x04, 0x0f
        /*0052*/ 	.short	(.L_18 - .L_17)


	//   ....[0]....
	.align		4
.L_17:
        /*0054*/ 	.word	index@(vprintf)


	//----- nvinfo : EIATTR_MERCURY_ISA_VERSION
	.align		4
.L_18:
        /*0058*/ 	.byte	0x03, 0x5f
        /*005a*/ 	.short	0x0101


	//----- nvinfo : EIATTR_VRC_CTA_INIT_COUNT
	.align		4
        /*005c*/ 	.byte	0x02, 0x4a
	.zero		1
	.zero		1


	//----- nvinfo : EIATTR_SYSCALL_OFFSETS
	.align		4
        /*0060*/ 	.byte	0x04, 0x46
        /*0062*/ 	.short	(.L_20 - .L_19)


	//   ....[0]....
.L_19:
        /*0064*/ 	.word	0x00000110


	//----- nvinfo : EIATTR_EXIT_INSTR_OFFSETS
	.align		4
.L_20:
        /*0068*/ 	.byte	0x04, 0x1c
        /*006a*/ 	.short	(.L_22 - .L_21)


	//   ....[0]....
.L_21:
        /*006c*/ 	.word	0x00000140


	//   ....[1]....
        /*0070*/ 	.word	0x00000200


	//----- nvinfo : EIATTR_CRS_STACK_SIZE
	.align		4
.L_22:
        /*0074*/ 	.byte	0x04, 0x1e
        /*0076*/ 	.short	(.L_24 - .L_23)
.L_23:
        /*0078*/ 	.word	0x00000000


	//----- nvinfo : EIATTR_CBANK_PARAM_SIZE
	.align		4
.L_24:
        /*007c*/ 	.byte	0x03, 0x19
        /*007e*/ 	.short	0x001c


	//----- nvinfo : EIATTR_PARAM_CBANK
	.align		4
        /*0080*/ 	.byte	0x04, 0x0a
        /*0082*/ 	.short	(.L_26 - .L_25)
	.align		4
.L_25:
        /*0084*/ 	.word	index@(.nv.constant0._Z4vaddPiS_S_i)
        /*0088*/ 	.short	0x0380
        /*008a*/ 	.short	0x001c


	//----- nvinfo : EIATTR_SW_WAR
	.align		4
.L_26:
        /*008c*/ 	.byte	0x04, 0x36
        /*008e*/ 	.short	(.L_28 - .L_27)
.L_27:
        /*0090*/ 	.word	0x00000008
.L_28:


//--------------------- .nv.callgraph             --------------------------
	.section	.nv.callgraph,"",@"SHT_CUDA_CALLGRAPH"
	.align	4
	.sectionentsize	8
	.align		4
        /*0000*/ 	.word	0x00000000
	.align		4
        /*0004*/ 	.word	0xffffffff
	.align		4
        /*0008*/ 	.word	index@(_Z4vaddPiS_S_i)
	.align		4
        /*000c*/ 	.word	index@(vprintf)
	.align		4
        /*0010*/ 	.word	0x00000000
	.align		4
        /*0014*/ 	.word	0xfffffffe
	.align		4
        /*0018*/ 	.word	0x00000000
	.align		4
        /*001c*/ 	.word	0xfffffffd
	.align		4
        /*0020*/ 	.word	0x00000000
	.align		4
        /*0024*/ 	.word	0xfffffffc


//--------------------- .nv.constant4             --------------------------
	.section	.nv.constant4,"a",@progbits
	.align	8
	.align		8
.nv.constant4:
        /*0000*/ 	.dword	vprintf
	.align		8
        /*0008*/ 	.dword	$str


//--------------------- .text._Z4vaddPiS_S_i      --------------------------
	.section	.text._Z4vaddPiS_S_i,"ax",@progbits
	.align	128
        .global         _Z4vaddPiS_S_i
        .type           _Z4vaddPiS_S_i,@function
        .size           _Z4vaddPiS_S_i,(.L_x_2 - _Z4vaddPiS_S_i)
        .other          _Z4vaddPiS_S_i,@"STO_CUDA_ENTRY STV_DEFAULT"
_Z4vaddPiS_S_i:
.text._Z4vaddPiS_S_i:
[----:B------:R-:W0:Y:S01]  /*0000*/  LDC R1, c[0x0][0x37c] ;  /* 0x0000df00ff017b82 */ /* 0x000e220000000800 */
[----:B------:R-:W1:Y:S01]  /*0010*/  S2R R3, SR_TID.X ;  /* 0x0000000000037919 */ /* 0x000e620000002100 */
[----:B------:R-:W2:Y:S06]  /*0020*/  LDCU UR5, c[0x0][0x2fc] ;  /* 0x00005f80ff0577ac */ /* 0x000eac0008000800 */
[----:B------:R-:W1:Y:S01]  /*0030*/  S2UR UR6, SR_CTAID.X ;  /* 0x00000000000679c3 */ /* 0x000e620000002500 */
[----:B0-----:R-:W-:Y:S02]  /*0040*/  IADD3 R1, PT, PT, R1, -0x8, RZ ;  /* 0xfffffff801017810 */ /* 0x001fe40007ffe0ff */
[----:B------:R-:W-:Y:S01]  /*0050*/  MOV R0, 0x0 ;  /* 0x0000000000007802 */ /* 0x000fe20000000f00 */
[----:B------:R-:W0:Y:S04]  /*0060*/  LDCU UR4, c[0x0][0x2f8] ;  /* 0x00005f00ff0477ac */ /* 0x000e280008000800 */
[----:B------:R-:W1:Y:S08]  /*0070*/  LDC R2, c[0x0][0x360] ;  /* 0x0000d800ff027b82 */ /* 0x000e700000000800 */
[----:B------:R3:W4:Y:S01]  /*0080*/  LDC.64 R8, c[0x4][R0] ;  /* 0x0100000000087b82 */ /* 0x0007220000000a00 */
[----:B0-----:R-:W-:-:S04]  /*0090*/  IADD3 R6, P0, PT, R1, UR4, RZ ;  /* 0x0000000401067c10 */ /* 0x001fc8000ff1e0ff */
[----:B--2---:R-:W-:Y:S01]  /*00a0*/  IADD3.X R7, PT, PT, RZ, UR5, RZ, P0, !PT ;  /* 0x00000005ff077c10 */ /* 0x004fe200087fe4ff */
[----:B-1----:R-:W-:Y:S01]  /*00b0*/  IMAD R2, R2, UR6, R3 ;  /* 0x0000000602027c24 */ /* 0x002fe2000f8e0203 */
[----:B------:R-:W0:Y:S04]  /*00c0*/  LDCU.64 UR6, c[0x4][0x8] ;  /* 0x01000100ff0677ac */ /* 0x000e280008000a00 */
[----:B------:R3:W-:Y:S01]  /*00d0*/  STL [R1], R2 ;  /* 0x0000000201007387 */ /* 0x0007e20000100800 */
[----:B0-----:R-:W-:Y:S01]  /*00e0*/  MOV R4, UR6 ;  /* 0x0000000600047c02 */ /* 0x001fe20008000f00 */
[----:B---34-:R-:W-:-:S07]  /*00f0*/  IMAD.U32 R5, RZ, RZ, UR7 ;  /* 0x00000007ff057e24 */ /* 0x018fce000f8e00ff */
[----:B------:R-:W-:-:S07]  /*0100*/  LEPC R20, `(.L_x_0) ;  /* 0x000000001014794e */ /* 0x000fce0000000000 */
[----:B------:R-:W-:Y:S05]  /*0110*/  CALL.ABS.NOINC R8 ;  /* 0x0000000008007343 */ /* 0x000fea0003c00000 */
.L_x_0:
[----:B------:R-:W0:Y:S02]  /*0120*/  LDCU UR4, c[0x0][0x398] ;  /* 0x00007300ff0477ac */ /* 0x000e240008000800 */
[----:B0-----:R-:W-:-:S13]  /*0130*/  ISETP.GE.AND P0, PT, R2, UR4, PT ;  /* 0x0000000402007c0c */ /* 0x001fda000bf06270 */
[----:B------:R-:W-:Y:S05]  /*0140*/  @P0 EXIT ;  /* 0x000000000000094d */ /* 0x000fea0003800000 */
[----:B------:R-:W0:Y:S01]  /*0150*/  LDC.64 R4, c[0x0][0x380] ;  /* 0x0000e000ff047b82 */ /* 0x000e220000000a00 */
[----:B------:R-:W1:Y:S07]  /*0160*/  LDCU.64 UR4, c[0x0][0x358] ;  /* 0x00006b00ff0477ac */ /* 0x000e6e0008000a00 */
[----:B------:R-:W2:Y:S08]  /*0170*/  LDC.64 R6, c[0x0][0x388] ;  /* 0x0000e200ff067b82 */ /* 0x000eb00000000a00 */
[----:B------:R-:W3:Y:S01]  /*0180*/  LDC.64 R8, c[0x0][0x390] ;  /* 0x0000e400ff087b82 */ /* 0x000ee20000000a00 */
[----:B0-----:R-:W-:-:S06]  /*0190*/  IMAD.WIDE R4, R2, 0x4, R4 ;  /* 0x0000000402047825 */ /* 0x001fcc00078e0204 */
[----:B-1----:R-:W4:Y:S01]  /*01a0*/  LDG.E R4, desc[UR4][R4.64] ;  /* 0x0000000404047981 */ /* 0x002f22000c1e1900 */
[----:B--2---:R-:W-:-:S06]  /*01b0*/  IMAD.WIDE R6, R2, 0x4, R6 ;  /* 0x0000000402067825 */ /* 0x004fcc00078e0206 */
[----:B------:R-:W4:Y:S01]  /*01c0*/  LDG.E R7, desc[UR4][R6.64] ;  /* 0x0000000406077981 */ /* 0x000f22000c1e1900 */
[----:B---3--:R-:W-:-:S04]  /*01d0*/  IMAD.WIDE R2, R2, 0x4, R8 ;  /* 0x0000000402027825 */ /* 0x008fc800078e0208 */
[----:B----4-:R-:W-:-:S05]  /*01e0*/  IMAD.IADD R9, R4, 0x1, R7 ;  /* 0x0000000104097824 */ /* 0x010fca00078e0207 */
[----:B------:R-:W-:Y:S01]  /*01f0*/  STG.E desc[UR4][R2.64], R9 ;  /* 0x0000000902007986 */ /* 0x000fe2000c101904 */
[----:B------:R-:W-:Y:S05]  /*0200*/  EXIT ;  /* 0x000000000000794d */ /* 0x000fea0003800000 */
.L_x_1:
[----:B------:R-:W-:-:S00]  /*0210*/  BRA `(.L_x_1) ;  /* 0xfffffffc00fc7947 */ /* 0x000fc0000383ffff */
[----:B------:R-:W-:-:S00]  /*0220*/  NOP ;  /* 0x0000000000007918 */ /* 0x000fc00000000000 */
        /* <DEDUP_REMOVED lines=13> */
.L_x_2:


//--------------------- .nv.global.init           --------------------------
	.section	.nv.global.init,"aw",@progbits
.nv.global.init:
	.type		$str,@object
	.size		$str,(.L_0 - $str)
$str:
        /*0000*/ 	.byte	0x25, 0x64, 0x0a, 0x00
.L_0:


//--------------------- .nv.shared.reserved.0     --------------------------
	.section	.nv.shared.reserved.0,"aw",@nobits
	.weak		__nv_reservedSMEM_offset_0_alias
	.size		__nv_reservedSMEM_offset_0_alias, 0, 64
	.other		__nv_reservedSMEM_offset_0_alias,@"STO_CUDA_RESERVED_SHARED STV_DEFAULT"
__nv_reservedSMEM_offset_0_alias:
	.zero		0
	.zero		64


//--------------------- .nv.constant0._Z4vaddPiS_S_i --------------------------
	.section	.nv.constant0._Z4vaddPiS_S_i,"a",@progbits
	.sectionflags	@""
	.align	4
.nv.constant0._Z4vaddPiS_S_i:
	.zero		924


//--------------------- SYMBOLS --------------------------

	.type		.nv.reservedSmem.offset0,@object
	.size		.nv.reservedSmem.offset0,0x4
	.type		vprintf,@function
